//
// Generated by NVIDIA NVVM Compiler
//
// Compiler Build ID: CL-36424714
// Cuda compilation tools, release 13.0, V13.0.88
// Based on NVVM 20.0.0
//

.version 9.0
.target sm_100
.address_size 64

	// .globl	_Z12reduceKernelPKfPfm
.extern .shared .align 16 .b8 sdata[];

.visible .entry _Z12reduceKernelPKfPfm(
	.param .u64 .ptr .align 1 _Z12reduceKernelPKfPfm_param_0,
	.param .u64 .ptr .align 1 _Z12reduceKernelPKfPfm_param_1,
	.param .u64 _Z12reduceKernelPKfPfm_param_2
)
{
	.reg .pred 	%p<7>;
	.reg .b32 	%r<17>;
	.reg .b32 	%f<13>;
	.reg .b64 	%rd<14>;

	ld.param.u64 	%rd6, [_Z12reduceKernelPKfPfm_param_0];
	ld.param.u64 	%rd4, [_Z12reduceKernelPKfPfm_param_1];
	ld.param.u64 	%rd5, [_Z12reduceKernelPKfPfm_param_2];
	cvta.to.global.u64 	%rd1, %rd6;
	mov.u32 	%r1, %tid.x;
	mov.u32 	%r2, %ctaid.x;
	mov.u32 	%r16, %ntid.x;
	mul.lo.s32 	%r7, %r16, %r2;
	shl.b32 	%r8, %r7, 1;
	add.s32 	%r9, %r8, %r1;
	cvt.u64.u32 	%rd2, %r9;
	setp.le.u64 	%p1, %rd5, %rd2;
	mov.f32 	%f12, 0f00000000;
	@%p1 bra 	$L__BB0_2;
	shl.b64 	%rd7, %rd2, 2;
	add.s64 	%rd8, %rd1, %rd7;
	ld.global.nc.f32 	%f12, [%rd8];
$L__BB0_2:
	cvt.u32.u64 	%r10, %rd2;
	add.s32 	%r11, %r10, %r16;
	cvt.u64.u32 	%rd3, %r11;
	setp.le.u64 	%p2, %rd5, %rd3;
	@%p2 bra 	$L__BB0_4;
	shl.b64 	%rd9, %rd3, 2;
	add.s64 	%rd10, %rd1, %rd9;
	ld.global.nc.f32 	%f6, [%rd10];
	add.f32 	%f12, %f12, %f6;
$L__BB0_4:
	shl.b32 	%r12, %r1, 2;
	mov.u32 	%r13, sdata;
	add.s32 	%r4, %r13, %r12;
	st.shared.f32 	[%r4], %f12;
	bar.sync 	0;
	setp.lt.u32 	%p3, %r16, 2;
	@%p3 bra 	$L__BB0_8;
$L__BB0_5:
	shr.u32 	%r6, %r16, 1;
	setp.ge.u32 	%p4, %r1, %r6;
	@%p4 bra 	$L__BB0_7;
	shl.b32 	%r14, %r6, 2;
	add.s32 	%r15, %r4, %r14;
	ld.shared.f32 	%f7, [%r15];
	ld.shared.f32 	%f8, [%r4];
	add.f32 	%f9, %f7, %f8;
	st.shared.f32 	[%r4], %f9;
$L__BB0_7:
	bar.sync 	0;
	setp.gt.u32 	%p5, %r16, 3;
	mov.u32 	%r16, %r6;
	@%p5 bra 	$L__BB0_5;
$L__BB0_8:
	setp.ne.s32 	%p6, %r1, 0;
	@%p6 bra 	$L__BB0_10;
	ld.shared.f32 	%f10, [sdata];
	cvta.to.global.u64 	%rd11, %rd4;
	mul.wide.u32 	%rd12, %r2, 4;
	add.s64 	%rd13, %rd11, %rd12;
	st.global.f32 	[%rd13], %f10;
$L__BB0_10:
	ret;

}


// ===== COMPILED SASS (sm_100) =====

	.target	sm_100

	.elftype	@"ET_EXEC"


//--------------------- .note.nv.tkinfo           --------------------------
	.section	.note.nv.tkinfo,"",@"SHT_NOTE"
	.sectionflags	@"SHF_NOTE_NV_TKINFO"
	.tkinfo
        /*0018*/ 	.word	0x00000002
        /*0030*/ 	.string	""
        /*0030*/ 	.string	"ptxas"
        /*0030*/ 	.string	"Cuda compilation tools, release 13.0, V13.0.88"
        /*0030*/ 	.string	"Build cuda_13.0.r13.0/compiler.36424714_0"
        /*0030*/ 	.string	"-arch sm_100 -m 64 "



//--------------------- .note.nv.cuinfo           --------------------------
	.section	.note.nv.cuinfo,"",@"SHT_NOTE"
	.sectionflags	@"SHF_NOTE_NV_CUINFO"
        /*0018*/ 	.short	0x0002
        /*001a*/ 	.short	0x0064
        /*001c*/ 	.short	0x0082
	.zero		2


//--------------------- .nv.info                  --------------------------
	.section	.nv.info,"",@"SHT_CUDA_INFO"
	.align	4


	//----- nvinfo : EIATTR_REGCOUNT
	.align		4
        /*0000*/ 	.byte	0x04, 0x2f
        /*0002*/ 	.short	(.L_1 - .L_0)
	.align		4
.L_0:
        /*0004*/ 	.word	index@(_Z12reduceKernelPKfPfm)
        /*0008*/ 	.word	0x00000010


	//----- nvinfo : EIATTR_FRAME_SIZE
	.align		4
.L_1:
        /*000c*/ 	.byte	0x04, 0x11
        /*000e*/ 	.short	(.L_3 - .L_2)
	.align		4
.L_2:
        /*0010*/ 	.word	index@(_Z12reduceKernelPKfPfm)
        /*0014*/ 	.word	0x00000000


	//----- nvinfo : EIATTR_MIN_STACK_SIZE
	.align		4
.L_3:
        /*0018*/ 	.byte	0x04, 0x12
        /*001a*/ 	.short	(.L_5 - .L_4)
	.align		4
.L_4:
        /*001c*/ 	.word	index@(_Z12reduceKernelPKfPfm)
        /*0020*/ 	.word	0x00000000
.L_5:


//--------------------- .nv.compat                --------------------------
	.section	.nv.compat,"",@"SHT_CUDA_COMPAT_INFO"
	.align	4
        /*0000*/ 	.byte	0x02, 0x09, 0x00, 0x00, 0x02, 0x02, 0x01, 0x00, 0x02, 0x05, 0x05, 0x00, 0x03, 0x07, 0x01, 0x01
        /*0010*/ 	.byte	0x02, 0x03, 0x00, 0x00, 0x02, 0x06, 0x01, 0x00, 0x04, 0x0b, 0x08, 0x00, 0x09, 0x00, 0x00, 0x00
        /*0020*/ 	.byte	0x00, 0x00, 0x00, 0x00


//--------------------- .nv.info._Z12reduceKernelPKfPfm --------------------------
	.section	.nv.info._Z12reduceKernelPKfPfm,"",@"SHT_CUDA_INFO"
	.sectionflags	@""
	.align	4


	//----- nvinfo : EIATTR_CUDA_API_VERSION
	.align		4
        /*0000*/ 	.byte	0x04, 0x37
        /*0002*/ 	.short	(.L_7 - .L_6)
.L_6:
        /*0004*/ 	.word	0x00000082


	//----- nvinfo : EIATTR_KPARAM_INFO
	.align		4
.L_7:
        /*0008*/ 	.byte	0x04, 0x17
        /*000a*/ 	.short	(.L_9 - .L_8)
.L_8:
        /*000c*/ 	.word	0x00000000
        /*0010*/ 	.short	0x0002
        /*0012*/ 	.short	0x0010
        /*0014*/ 	.byte	0x00, 0xf0, 0x21, 0x00


	//----- nvinfo : EIATTR_KPARAM_INFO
	.align		4
.L_9:
        /*0018*/ 	.byte	0x04, 0x17
        /*001a*/ 	.short	(.L_11 - .L_10)
.L_10:
        /*001c*/ 	.word	0x00000000
        /*0020*/ 	.short	0x0001
        /*0022*/ 	.short	0x0008
        /*0024*/ 	.byte	0x00, 0xf5, 0x21, 0x00


	//----- nvinfo : EIATTR_KPARAM_INFO
	.align		4
.L_11:
        /*0028*/ 	.byte	0x04, 0x17
        /*002a*/ 	.short	(.L_13 - .L_12)
.L_12:
        /*002c*/ 	.word	0x00000000
        /*0030*/ 	.short	0x0000
        /*0032*/ 	.short	0x0000
        /*0034*/ 	.byte	0x00, 0xf5, 0x21, 0x00


	//----- nvinfo : EIATTR_SPARSE_MMA_MASK
	.align		4
.L_13:
        /*0038*/ 	.byte	0x03, 0x50
        /*003a*/ 	.short	0x0000


	//----- nvinfo : EIATTR_MAXREG_COUNT
	.align		4
        /*003c*/ 	.byte	0x03, 0x1b
        /*003e*/ 	.short	0x00ff


	//----- nvinfo : EIATTR_NUM_BARRIERS
	.align		4
        /*0040*/ 	.byte	0x02, 0x4c
        /*0042*/ 	.byte	0x01
	.zero		1


	//----- nvinfo : EIATTR_MERCURY_ISA_VERSION
	.align		4
        /*0044*/ 	.byte	0x03, 0x5f
        /*0046*/ 	.short	0x0101


	//----- nvinfo : EIATTR_VRC_CTA_INIT_COUNT
	.align		4
        /*0048*/ 	.byte	0x02, 0x4a
	.zero		1
	.zero		1


	//----- nvinfo : EIATTR_EXIT_INSTR_OFFSETS
	.align		4
        /*004c*/ 	.byte	0x04, 0x1c
        /*004e*/ 	.short	(.L_15 - .L_14)


	//   ....[0]....
.L_14:
        /*0050*/ 	.word	0x000002c0


	//   ....[1]....
        /*0054*/ 	.word	0x00000340


	//----- nvinfo : EIATTR_CBANK_PARAM_SIZE
	.align		4
.L_15:
        /*0058*/ 	.byte	0x03, 0x19
        /*005a*/ 	.short	0x0018


	//----- nvinfo : EIATTR_PARAM_CBANK
	.align		4
        /*005c*/ 	.byte	0x04, 0x0a
        /*005e*/ 	.short	(.L_17 - .L_16)
	.align		4
.L_16:
        /*0060*/ 	.word	index@(.nv.constant0._Z12reduceKernelPKfPfm)
        /*0064*/ 	.short	0x0380
        /*0066*/ 	.short	0x0018


	//----- nvinfo : EIATTR_SW_WAR
	.align		4
.L_17:
        /*0068*/ 	.byte	0x04, 0x36
        /*006a*/ 	.short	(.L_19 - .L_18)
.L_18:
        /*006c*/ 	.word	0x00000008
.L_19:


//--------------------- .nv.callgraph             --------------------------
	.section	.nv.callgraph,"",@"SHT_CUDA_CALLGRAPH"
	.align	4
	.sectionentsize	8
	.align		4
        /*0000*/ 	.word	0x00000000
	.align		4
        /*0004*/ 	.word	0xffffffff
	.align		4
        /*0008*/ 	.word	0x00000000
	.align		4
        /*000c*/ 	.word	0xfffffffe
	.align		4
        /*0010*/ 	.word	0x00000000
	.align		4
        /*0014*/ 	.word	0xfffffffd
	.align		4
        /*0018*/ 	.word	0x00000000
	.align		4
        /*001c*/ 	.word	0xfffffffc


//--------------------- .text._Z12reduceKernelPKfPfm --------------------------
	.section	.text._Z12reduceKernelPKfPfm,"ax",@progbits
	.align	128
        .global         _Z12reduceKernelPKfPfm
        .type           _Z12reduceKernelPKfPfm,@function
        .size           _Z12reduceKernelPKfPfm,(.L_x_3 - _Z12reduceKernelPKfPfm)
        .other          _Z12reduceKernelPKfPfm,@"STO_CUDA_ENTRY STV_DEFAULT"
_Z12reduceKernelPKfPfm:
.text._Z12reduceKernelPKfPfm:
[----:B------:R-:W-:Y:S01]  /*0000*/  LDC R1, c[0x0][0x37c] ;  /* 0x0000df00ff017b82 */ /* 0x000fe20000000800 */
[----:B------:R-:W0:Y:S01]  /*0010*/  S2R R13, SR_CTAID.X ;  /* 0x00000000000d7919 */ /* 0x000e220000002500 */
[----:B------:R-:W1:Y:S01]  /*0020*/  LDCU UR4, c[0x0][0x360] ;  /* 0x00006c00ff0477ac */ /* 0x000e620008000800 */
[----:B------:R-:W2:Y:S01]  /*0030*/  S2R R11, SR_TID.X ;  /* 0x00000000000b7919 */ /* 0x000ea20000002100 */
[----:B------:R-:W3:Y:S01]  /*0040*/  LDCU.64 UR6, c[0x0][0x390] ;  /* 0x00007200ff0677ac */ /* 0x000ee20008000a00 */
[----:B-1----:R-:W-:Y:S02]  /*0050*/  IMAD.U32 R7, RZ, RZ, UR4 ;  /* 0x00000004ff077e24 */ /* 0x002fe4000f8e00ff */
[----:B0-----:R-:W-:-:S04]  /*0060*/  IMAD R0, R13, UR4, RZ ;  /* 0x000000040d007c24 */ /* 0x001fc8000f8e02ff */
[----:B--2---:R-:W-:-:S04]  /*0070*/  IMAD R0, R0, 0x2, R11 ;  /* 0x0000000200007824 */ /* 0x004fc800078e020b */
[C---:B------:R-:W-:Y:S01]  /*0080*/  IMAD.IADD R5, R0.reuse, 0x1, R7 ;  /* 0x0000000100057824 */ /* 0x040fe200078e0207 */
[----:B---3--:R-:W-:-:S04]  /*0090*/  ISETP.GE.U32.AND P1, PT, R0, UR6, PT ;  /* 0x0000000600007c0c */ /* 0x008fc8000bf26070 */
[----:B------:R-:W-:Y:S02]  /*00a0*/  ISETP.GE.U32.AND P0, PT, R5, UR6, PT ;  /* 0x0000000605007c0c */ /* 0x000fe4000bf06070 */
[----:B------:R-:W-:Y:S02]  /*00b0*/  ISETP.GE.U32.AND.EX P1, PT, RZ, UR7, PT, P1 ;  /* 0x00000007ff007c0c */ /* 0x000fe4000bf26110 */
[----:B------:R-:W-:Y:S01]  /*00c0*/  ISETP.GE.U32.AND.EX P0, PT, RZ, UR7, PT, P0 ;  /* 0x00000007ff007c0c */ /* 0x000fe2000bf06100 */
[----:B------:R-:W0:Y:S10]  /*00d0*/  LDCU.64 UR6, c[0x0][0x358] ;  /* 0x00006b00ff0677ac */ /* 0x000e340008000a00 */
[----:B------:R-:W1:Y:S08]  /*00e0*/  @!P1 LDC.64 R2, c[0x0][0x380] ;  /* 0x0000e000ff029b82 */ /* 0x000e700000000a00 */
[----:B------:R-:W2:Y:S01]  /*00f0*/  @!P0 LDC.64 R8, c[0x0][0x380] ;  /* 0x0000e000ff088b82 */ /* 0x000ea20000000a00 */
[----:B-1----:R-:W-:-:S04]  /*0100*/  @!P1 LEA R2, P2, R0, R2, 0x2 ;  /* 0x0000000200029211 */ /* 0x002fc800078410ff */
[----:B------:R-:W-:Y:S01]  /*0110*/  @!P1 LEA.HI.X R3, R0, R3, RZ, 0x2, P2 ;  /* 0x0000000300039211 */ /* 0x000fe200010f14ff */
[----:B------:R-:W-:Y:S01]  /*0120*/  IMAD.MOV.U32 R0, RZ, RZ, RZ ;  /* 0x000000ffff007224 */ /* 0x000fe200078e00ff */
[----:B--2---:R-:W-:-:S05]  /*0130*/  @!P0 LEA R4, P3, R5, R8, 0x2 ;  /* 0x0000000805048211 */ /* 0x004fca00078610ff */
[----:B0-----:R-:W2:Y:S01]  /*0140*/  @!P1 LDG.E.CONSTANT R0, desc[UR6][R2.64] ;  /* 0x0000000602009981 */ /* 0x001ea2000c1e9900 */
[----:B------:R-:W-:-:S06]  /*0150*/  @!P0 LEA.HI.X R5, R5, R9, RZ, 0x2, P3 ;  /* 0x0000000905058211 */ /* 0x000fcc00018f14ff */
[----:B------:R-:W2:Y:S01]  /*0160*/  @!P0 LDG.E.CONSTANT R5, desc[UR6][R4.64] ;  /* 0x0000000604058981 */ /* 0x000ea2000c1e9900 */
[----:B------:R-:W0:Y:S01]  /*0170*/  S2UR UR5, SR_CgaCtaId ;  /* 0x00000000000579c3 */ /* 0x000e220000008800 */
[----:B------:R-:W-:Y:S01]  /*0180*/  UMOV UR4, 0x400 ;  /* 0x0000040000047882 */ /* 0x000fe20000000000 */
[----:B------:R-:W-:Y:S02]  /*0190*/  ISETP.GE.U32.AND P1, PT, R7, 0x2, PT ;  /* 0x000000020700780c */ /* 0x000fe40003f26070 */
[----:B------:R-:W-:Y:S01]  /*01a0*/  ISETP.NE.AND P2, PT, R11, RZ, PT ;  /* 0x000000ff0b00720c */ /* 0x000fe20003f45270 */
[----:B0-----:R-:W-:-:S06]  /*01b0*/  ULEA UR4, UR5, UR4, 0x18 ;  /* 0x0000000405047291 */ /* 0x001fcc000f8ec0ff */
[----:B------:R-:W-:Y:S01]  /*01c0*/  LEA R9, R11, UR4, 0x2 ;  /* 0x000000040b097c11 */ /* 0x000fe2000f8e10ff */
[----:B--2---:R-:W-:-:S05]  /*01d0*/  @!P0 FADD R0, R0, R5 ;  /* 0x0000000500008221 */ /* 0x004fca0000000000 */
[----:B------:R0:W-:Y:S01]  /*01e0*/  STS [R9], R0 ;  /* 0x0000000009007388 */ /* 0x0001e20000000800 */
[----:B------:R-:W-:Y:S06]  /*01f0*/  BAR.SYNC.DEFER_BLOCKING 0x0 ;  /* 0x0000000000007b1d */ /* 0x000fec0000010000 */
[----:B------:R-:W-:Y:S05]  /*0200*/  @!P1 BRA `(.L_x_0) ;  /* 0x00000000002c9947 */ /* 0x000fea0003800000 */
.L_x_1:
[----:B------:R-:W-:-:S04]  /*0210*/  SHF.R.U32.HI R4, RZ, 0x1, R7 ;  /* 0x00000001ff047819 */ /* 0x000fc80000011607 */
[----:B------:R-:W-:-:S13]  /*0220*/  ISETP.GE.U32.AND P0, PT, R11, R4, PT ;  /* 0x000000040b00720c */ /* 0x000fda0003f06070 */
[----:B0-----:R-:W-:Y:S01]  /*0230*/  @!P0 IMAD R0, R4, 0x4, R9 ;  /* 0x0000000404008824 */ /* 0x001fe200078e0209 */
[----:B------:R-:W-:Y:S05]  /*0240*/  @!P0 LDS R3, [R9] ;  /* 0x0000000009038984 */ /* 0x000fea0000000800 */
[----:B------:R-:W0:Y:S02]  /*0250*/  @!P0 LDS R0, [R0] ;  /* 0x0000000000008984 */ /* 0x000e240000000800 */
[----:B0-----:R-:W-:-:S05]  /*0260*/  @!P0 FADD R2, R0, R3 ;  /* 0x0000000300028221 */ /* 0x001fca0000000000 */
[----:B------:R1:W-:Y:S01]  /*0270*/  @!P0 STS [R9], R2 ;  /* 0x0000000209008388 */ /* 0x0003e20000000800 */
[----:B------:R-:W-:Y:S01]  /*0280*/  BAR.SYNC.DEFER_BLOCKING 0x0 ;  /* 0x0000000000007b1d */ /* 0x000fe20000010000 */
[----:B------:R-:W-:Y:S01]  /*0290*/  ISETP.GT.U32.AND P0, PT, R7, 0x3, PT ;  /* 0x000000030700780c */ /* 0x000fe20003f04070 */
[----:B------:R-:W-:-:S12]  /*02a0*/  IMAD.MOV.U32 R7, RZ, RZ, R4 ;  /* 0x000000ffff077224 */ /* 0x000fd800078e0004 */
[----:B-1----:R-:W-:Y:S05]  /*02b0*/  @P0 BRA `(.L_x_1) ;  /* 0xfffffffc00d40947 */ /* 0x002fea000383ffff */
.L_x_0:
[----:B------:R-:W-:Y:S05]  /*02c0*/  @P2 EXIT ;  /* 0x000000000000294d */ /* 0x000fea0003800000 */
[----:B------:R-:W1:Y:S01]  /*02d0*/  S2UR UR5, SR_CgaCtaId ;  /* 0x00000000000579c3 */ /* 0x000e620000008800 */
[----:B------:R-:W-:-:S07]  /*02e0*/  UMOV UR4, 0x400 ;  /* 0x0000040000047882 */ /* 0x000fce0000000000 */
[----:B------:R-:W2:Y:S01]  /*02f0*/  LDC.64 R2, c[0x0][0x388] ;  /* 0x0000e200ff027b82 */ /* 0x000ea20000000a00 */
[----:B-1----:R-:W-:Y:S01]  /*0300*/  ULEA UR4, UR5, UR4, 0x18 ;  /* 0x0000000405047291 */ /* 0x002fe2000f8ec0ff */
[----:B--2---:R-:W-:-:S08]  /*0310*/  IMAD.WIDE.U32 R2, R13, 0x4, R2 ;  /* 0x000000040d027825 */ /* 0x004fd000078e0002 */
[----:B------:R-:W1:Y:S04]  /*0320*/  LDS R5, [UR4] ;  /* 0x00000004ff057984 */ /* 0x000e680008000800 */
[----:B-1----:R-:W-:Y:S01]  /*0330*/  STG.E desc[UR6][R2.64], R5 ;  /* 0x0000000502007986 */ /* 0x002fe2000c101906 */
[----:B------:R-:W-:Y:S05]  /*0340*/  EXIT ;  /* 0x000000000000794d */ /* 0x000fea0003800000 */
.L_x_2:
[----:B------:R-:W-:-:S00]  /*0350*/  BRA `(.L_x_2) ;  /* 0xfffffffc00fc7947 */ /* 0x000fc0000383ffff */
[----:B------:R-:W-:-:S00]  /*0360*/  NOP ;  /* 0x0000000000007918 */ /* 0x000fc00000000000 */
        /* <DEDUP_REMOVED lines=9> */
.L_x_3:


//--------------------- .nv.shared._Z12reduceKernelPKfPfm --------------------------
	.section	.nv.shared._Z12reduceKernelPKfPfm,"aw",@nobits
	.sectionflags	@""
	.align	16
	.zero		1024


//--------------------- .nv.shared.reserved.0     --------------------------
	.section	.nv.shared.reserved.0,"aw",@nobits
	.weak		__nv_reservedSMEM_offset_0_alias
	.size		__nv_reservedSMEM_offset_0_alias, 0, 64
	.other		__nv_reservedSMEM_offset_0_alias,@"STO_CUDA_RESERVED_SHARED STV_DEFAULT"
__nv_reservedSMEM_offset_0_alias:
	.zero		0
	.zero		64


//--------------------- .nv.constant0._Z12reduceKernelPKfPfm --------------------------
	.section	.nv.constant0._Z12reduceKernelPKfPfm,"a",@progbits
	.sectionflags	@""
	.align	4
.nv.constant0._Z12reduceKernelPKfPfm:
	.zero		920


//--------------------- SYMBOLS --------------------------

	.type		.nv.reservedSmem.offset0,@object
	.size		.nv.reservedSmem.offset0,0x4
	.type		.nv.reservedSmem.cap,@object
	.size		.nv.reservedSmem.cap,0x4
